	.headerflags	@"EF_CUDA_TEXMODE_UNIFIED EF_CUDA_64BIT_ADDRESS EF_CUDA_ACCELERATORS EF_CUDA_SM90 EF_CUDA_VIRTUAL_SM(EF_CUDA_SM90)"
	.elftype	@"ET_EXEC"


//--------------------- .nv.info                  --------------------------
	.section	.nv.info,"",@"SHT_CUDA_INFO"
	.align	4


	//----- nvinfo : EIATTR_REGCOUNT
	.align		4
        /*0000*/ 	.byte	0x04, 0x2f
        /*0002*/ 	.short	(.L_2 - .L_1)
	.align		4
.L_1:
        /*0004*/ 	.word	index@(triton_per_fused__native_batch_norm_legit_24)
        /*0008*/ 	.word	0x00000010


	//----- nvinfo : EIATTR_MIN_STACK_SIZE
	.align		4
.L_2:
        /*000c*/ 	.byte	0x04, 0x12
        /*000e*/ 	.short	(.L_4 - .L_3)
	.align		4
.L_3:
        /*0010*/ 	.word	index@(triton_per_fused__native_batch_norm_legit_24)
        /*0014*/ 	.word	0x00000000


	//----- nvinfo : EIATTR_FRAME_SIZE
	.align		4
.L_4:
        /*0018*/ 	.byte	0x04, 0x11
        /*001a*/ 	.short	(.L_6 - .L_5)
	.align		4
.L_5:
        /*001c*/ 	.word	index@(triton_per_fused__native_batch_norm_legit_24)
        /*0020*/ 	.word	0x00000000


	//----- nvinfo : EIATTR_MIN_STACK_SIZE
	.align		4
.L_6:
        /*0024*/ 	.byte	0x04, 0x12
        /*0026*/ 	.short	(.L_8 - .L_7)
	.align		4
.L_7:
        /*0028*/ 	.word	index@(triton_per_fused__native_batch_norm_legit_24)
        /*002c*/ 	.word	0x00000000
.L_8:


//--------------------- .nv.info.triton_per_fused__native_batch_norm_legit_24 --------------------------
	.section	.nv.info.triton_per_fused__native_batch_norm_legit_24,"",@"SHT_CUDA_INFO"
	.sectionflags	@""
	.align	4


	//----- nvinfo : EIATTR_CUDA_API_VERSION
	.align		4
        /*0000*/ 	.byte	0x04, 0x37
        /*0002*/ 	.short	(.L_10 - .L_9)
.L_9:
        /*0004*/ 	.word	0x0000007c


	//----- nvinfo : EIATTR_KPARAM_INFO
	.align		4
.L_10:
        /*0008*/ 	.byte	0x04, 0x17
        /*000a*/ 	.short	(.L_12 - .L_11)
.L_11:
        /*000c*/ 	.word	0x00000000
        /*0010*/ 	.short	0x0004
        /*0012*/ 	.short	0x001c
        /*0014*/ 	.byte	0x00, 0xf0, 0x11, 0x00


	//----- nvinfo : EIATTR_KPARAM_INFO
	.align		4
.L_12:
        /*0018*/ 	.byte	0x04, 0x17
        /*001a*/ 	.short	(.L_14 - .L_13)
.L_13:
        /*001c*/ 	.word	0x00000000
        /*0020*/ 	.short	0x0003
        /*0022*/ 	.short	0x0018
        /*0024*/ 	.byte	0x00, 0xf0, 0x11, 0x00


	//----- nvinfo : EIATTR_KPARAM_INFO
	.align		4
.L_14:
        /*0028*/ 	.byte	0x04, 0x17
        /*002a*/ 	.short	(.L_16 - .L_15)
.L_15:
        /*002c*/ 	.word	0x00000000
        /*0030*/ 	.short	0x0002
        /*0032*/ 	.short	0x0010
        /*0034*/ 	.byte	0x00, 0xf4, 0x21, 0x00


	//----- nvinfo : EIATTR_KPARAM_INFO
	.align		4
.L_16:
        /*0038*/ 	.byte	0x04, 0x17
        /*003a*/ 	.short	(.L_18 - .L_17)
.L_17:
        /*003c*/ 	.word	0x00000000
        /*0040*/ 	.short	0x0001
        /*0042*/ 	.short	0x0008
        /*0044*/ 	.byte	0x00, 0xf4, 0x21, 0x00


	//----- nvinfo : EIATTR_KPARAM_INFO
	.align		4
.L_18:
        /*0048*/ 	.byte	0x04, 0x17
        /*004a*/ 	.short	(.L_20 - .L_19)
.L_19:
        /*004c*/ 	.word	0x00000000
        /*0050*/ 	.short	0x0000
        /*0052*/ 	.short	0x0000
        /*0054*/ 	.byte	0x00, 0xf4, 0x21, 0x00


	//----- nvinfo : EIATTR_SPARSE_MMA_MASK
	.align		4
.L_20:
        /*0058*/ 	.byte	0x03, 0x50
        /*005a*/ 	.short	0x0000


	//----- nvinfo : EIATTR_MAXREG_COUNT
	.align		4
        /*005c*/ 	.byte	0x03, 0x1b
        /*005e*/ 	.short	0x00ff


	//----- nvinfo : EIATTR_COOP_GROUP_MASK_REGIDS
	.align		4
        /*0060*/ 	.byte	0x04, 0x29
        /*0062*/ 	.short	(.L_22 - .L_21)


	//   ....[0]....
.L_21:
        /*0064*/ 	.word	0xffffffff


	//   ....[1]....
        /*0068*/ 	.word	0xffffffff


	//   ....[2]....
        /*006c*/ 	.word	0xffffffff


	//   ....[3]....
        /*0070*/ 	.word	0xffffffff


	//   ....[4]....
        /*0074*/ 	.word	0xffffffff


	//   ....[5]....
        /*0078*/ 	.word	0xffffffff


	//   ....[6]....
        /*007c*/ 	.word	0xffffffff


	//   ....[7]....
        /*0080*/ 	.word	0xffffffff


	//----- nvinfo : EIATTR_COOP_GROUP_INSTR_OFFSETS
	.align		4
.L_22:
        /*0084*/ 	.byte	0x04, 0x28
        /*0086*/ 	.short	(.L_24 - .L_23)


	//   ....[0]....
.L_23:
        /*0088*/ 	.word	0x00000160


	//   ....[1]....
        /*008c*/ 	.word	0x00000180


	//   ....[2]....
        /*0090*/ 	.word	0x000001a0


	//   ....[3]....
        /*0094*/ 	.word	0x000001c0


	//   ....[4]....
        /*0098*/ 	.word	0x00000240


	//   ....[5]....
        /*009c*/ 	.word	0x00000280


	//   ....[6]....
        /*00a0*/ 	.word	0x000002a0


	//   ....[7]....
        /*00a4*/ 	.word	0x000002d0


	//----- nvinfo : EIATTR_EXIT_INSTR_OFFSETS
	.align		4
.L_24:
        /*00a8*/ 	.byte	0x04, 0x1c
        /*00aa*/ 	.short	(.L_26 - .L_25)


	//   ....[0]....
.L_25:
        /*00ac*/ 	.word	0x00000330


	//   ....[1]....
        /*00b0*/ 	.word	0x00000350


	//----- nvinfo : EIATTR_REQNTID
	.align		4
.L_26:
        /*00b4*/ 	.byte	0x04, 0x10
        /*00b6*/ 	.short	(.L_28 - .L_27)
.L_27:
        /*00b8*/ 	.word	0x00000040
        /*00bc*/ 	.word	0x00000001
        /*00c0*/ 	.word	0x00000001


	//----- nvinfo : EIATTR_CBANK_PARAM_SIZE
	.align		4
.L_28:
        /*00c4*/ 	.byte	0x03, 0x19
        /*00c6*/ 	.short	0x0020


	//----- nvinfo : EIATTR_PARAM_CBANK
	.align		4
        /*00c8*/ 	.byte	0x04, 0x0a
        /*00ca*/ 	.short	(.L_30 - .L_29)
	.align		4
.L_29:
        /*00cc*/ 	.word	index@(.nv.constant0.triton_per_fused__native_batch_norm_legit_24)
        /*00d0*/ 	.short	0x0210
        /*00d2*/ 	.short	0x0020


	//----- nvinfo : EIATTR_SW_WAR
	.align		4
.L_30:
        /*00d4*/ 	.byte	0x04, 0x36
        /*00d6*/ 	.short	(.L_32 - .L_31)
.L_31:
        /*00d8*/ 	.word	0x00000008
.L_32:


//--------------------- .nv.callgraph             --------------------------
	.section	.nv.callgraph,"",@"SHT_CUDA_CALLGRAPH"
	.align	4
	.sectionentsize	8
	.align		4
        /*0000*/ 	.word	0x00000000
	.align		4
        /*0004*/ 	.word	0xffffffff
	.align		4
        /*0008*/ 	.word	0x00000000
	.align		4
        /*000c*/ 	.word	0xfffffffe
	.align		4
        /*0010*/ 	.word	0x00000000
	.align		4
        /*0014*/ 	.word	0xfffffffd
	.align		4
        /*0018*/ 	.word	0x00000000
	.align		4
        /*001c*/ 	.word	0xfffffffc


//--------------------- .nv.constant4             --------------------------
	.section	.nv.constant4,"a",@progbits
	.align	8
	.align		8
.nv.constant4:
        /*0000*/ 	.dword	_$_str


//--------------------- .text.triton_per_fused__native_batch_norm_legit_24 --------------------------
	.section	.text.triton_per_fused__native_batch_norm_legit_24,"ax",@progbits
	.sectionflags	@"SHF_BARRIERS=1"
	.align	128
        .global         triton_per_fused__native_batch_norm_legit_24
        .type           triton_per_fused__native_batch_norm_legit_24,@function
        .size           triton_per_fused__native_batch_norm_legit_24,(.L_x_1 - triton_per_fused__native_batch_norm_legit_24)
        .other          triton_per_fused__native_batch_norm_legit_24,@"STO_CUDA_ENTRY STV_DEFAULT"
triton_per_fused__native_batch_norm_legit_24:
.text.triton_per_fused__native_batch_norm_legit_24:
[----:B------:R-:W0:Y:S02]  /*0000*/  LDC R1, c[0x0][0x28] ;  /* 0x00000a00ff017b82 */ /* 0x000e240000000800 */
[----:B------:R-:W1:Y:S01]  /*0010*/  S2R R0, SR_CTAID.X ;  /* 0x0000000000007919 */ /* 0x000e620000002500 */
[----:B------:R-:W2:Y:S01]  /*0020*/  LDC.64 R2, c[0x0][0x218] ;  /* 0x00008600ff027b82 */ /* 0x000ea20000000a00 */
[----:B------:R-:W-:Y:S01]  /*0030*/  ULDC.64 UR4, c[0x0][0x208] ;  /* 0x0000820000047ab9 */ /* 0x000fe20000000a00 */
[----:B------:R-:W3:Y:S01]  /*0040*/  S2R R10, SR_TID.X ;  /* 0x00000000000a7919 */ /* 0x000ee20000002100 */
[----:B-1----:R-:W-:Y:S02]  /*0050*/  SHF.R.S32.HI R5, RZ, 0x1f, R0 ;  /* 0x0000001fff057819 */ /* 0x002fe40000011400 */
[----:B------:R-:W-:Y:S02]  /*0060*/  ISETP.GE.AND P0, PT, R0, 0x400, PT ;  /* 0x000004000000780c */ /* 0x000fe40003f06270 */
[----:B---3--:R-:W-:Y:S02]  /*0070*/  SHF.L.U32 R4, R10, 0x8, RZ ;  /* 0x000000080a047819 */ /* 0x008fe400000006ff */
[----:B------:R-:W-:-:S02]  /*0080*/  LEA.HI R6, R5, R0, RZ, 0x8 ;  /* 0x0000000005067211 */ /* 0x000fc400078f40ff */
[----:B------:R-:W-:Y:S02]  /*0090*/  LOP3.LUT R5, R4, 0xf00, RZ, 0xc0, !PT ;  /* 0x00000f0004057812 */ /* 0x000fe400078ec0ff */
[C---:B------:R-:W-:Y:S02]  /*00a0*/  LOP3.LUT R4, R6.reuse, 0xffffff00, RZ, 0xc0, !PT ;  /* 0xffffff0006047812 */ /* 0x040fe400078ec0ff */
[----:B------:R-:W-:Y:S02]  /*00b0*/  SHF.L.U32 R6, R6, 0x4, RZ ;  /* 0x0000000406067819 */ /* 0x000fe400000006ff */
[----:B------:R-:W-:Y:S01]  /*00c0*/  IADD3 R5, R5, R0, -R4 ;  /* 0x0000000005057210 */ /* 0x000fe20007ffe804 */
[----:B------:R-:W-:Y:S01]  /*00d0*/  HFMA2.MMA R4, -RZ, RZ, 0, 0 ;  /* 0x00000000ff047435 */ /* 0x000fe200000001ff */
[----:B------:R-:W-:-:S04]  /*00e0*/  LOP3.LUT R6, R6, 0xfffff000, RZ, 0xc0, !PT ;  /* 0xfffff00006067812 */ /* 0x000fc800078ec0ff */
[----:B------:R-:W-:-:S05]  /*00f0*/  IADD3 R5, R6, R5, RZ ;  /* 0x0000000506057210 */ /* 0x000fca0007ffe0ff */
[----:B--2---:R-:W-:-:S05]  /*0100*/  IMAD.WIDE R2, R5, 0x4, R2 ;  /* 0x0000000405027825 */ /* 0x004fca00078e0202 */
[----:B------:R-:W2:Y:S01]  /*0110*/  @!P0 LDG.E R4, desc[UR4][R2.64] ;  /* 0x0000000402048981 */ /* 0x000ea2000c1e1900 */
[----:B------:R-:W-:Y:S01]  /*0120*/  MOV R12, 0x3d800000 ;  /* 0x3d800000000c7802 */ /* 0x000fe20000000f00 */
[----:B------:R-:W-:Y:S01]  /*0130*/  BAR.SYNC.DEFER_BLOCKING 0x0 ;  /* 0x0000000000007b1d */ /* 0x000fe20000010000 */
[----:B--2---:R-:W-:-:S04]  /*0140*/  SEL R4, R4, RZ, !P0 ;  /* 0x000000ff04047207 */ /* 0x004fc80004000000 */
[----:B------:R-:W-:-:S05]  /*0150*/  FSEL R5, R4, RZ, !P0 ;  /* 0x000000ff04057208 */ /* 0x000fca0004000000 */
[----:B------:R-:W1:Y:S02]  /*0160*/  SHFL.BFLY PT, R6, R5, 0x8, 0x1f ;  /* 0x0d001f0005067f89 */ /* 0x000e6400000e0000 */
[----:B-1----:R-:W-:-:S05]  /*0170*/  FADD R6, R5, R6 ;  /* 0x0000000605067221 */ /* 0x002fca0000000000 */
[----:B------:R-:W1:Y:S02]  /*0180*/  SHFL.BFLY PT, R7, R6, 0x4, 0x1f ;  /* 0x0c801f0006077f89 */ /* 0x000e6400000e0000 */
[----:B-1----:R-:W-:-:S05]  /*0190*/  FADD R7, R6, R7 ;  /* 0x0000000706077221 */ /* 0x002fca0000000000 */
[----:B------:R-:W1:Y:S02]  /*01a0*/  SHFL.BFLY PT, R8, R7, 0x2, 0x1f ;  /* 0x0c401f0007087f89 */ /* 0x000e6400000e0000 */
[----:B-1----:R-:W-:-:S05]  /*01b0*/  FADD R8, R7, R8 ;  /* 0x0000000807087221 */ /* 0x002fca0000000000 */
[----:B------:R-:W1:Y:S02]  /*01c0*/  SHFL.BFLY PT, R9, R8, 0x1, 0x1f ;  /* 0x0c201f0008097f89 */ /* 0x000e6400000e0000 */
[----:B-1----:R-:W-:-:S04]  /*01d0*/  FADD R9, R8, R9 ;  /* 0x0000000908097221 */ /* 0x002fc80000000000 */
[----:B------:R-:W-:-:S04]  /*01e0*/  FMUL R13, R9, 0.0625 ;  /* 0x3d800000090d7820 */ /* 0x000fc80000400000 */
[----:B------:R-:W-:-:S04]  /*01f0*/  FADD R4, R4, -R13 ;  /* 0x8000000d04047221 */ /* 0x000fc80000000000 */
[----:B------:R-:W-:-:S05]  /*0200*/  FMUL R4, R4, R4 ;  /* 0x0000000404047220 */ /* 0x000fca0000400000 */
[----:B------:R-:W-:Y:S02]  /*0210*/  FSEL R9, R4, RZ, !P0 ;  /* 0x000000ff04097208 */ /* 0x000fe40004000000 */
[----:B------:R-:W1:Y:S01]  /*0220*/  LDC.64 R4, c[0x0][0x220] ;  /* 0x00008800ff047b82 */ /* 0x000e620000000a00 */
[----:B------:R-:W-:Y:S02]  /*0230*/  LOP3.LUT P0, RZ, R10, 0x3f, RZ, 0xc0, !PT ;  /* 0x0000003f0aff7812 */ /* 0x000fe4000780c0ff */
[----:B------:R-:W2:Y:S02]  /*0240*/  SHFL.BFLY PT, R2, R9, 0x8, 0x1f ;  /* 0x0d001f0009027f89 */ /* 0x000ea400000e0000 */
[C---:B------:R-:W-:Y:S01]  /*0250*/  ISETP.LT.AND P0, PT, R0.reuse, 0x400, !P0 ;  /* 0x000004000000780c */ /* 0x040fe20004701270 */
[----:B-1----:R-:W-:-:S04]  /*0260*/  IMAD.WIDE R4, R0, 0x4, R4 ;  /* 0x0000000400047825 */ /* 0x002fc800078e0204 */
[----:B--2---:R-:W-:-:S05]  /*0270*/  FADD R6, R9, R2 ;  /* 0x0000000209067221 */ /* 0x004fca0000000000 */
[----:B------:R-:W1:Y:S02]  /*0280*/  SHFL.BFLY PT, R3, R6, 0x4, 0x1f ;  /* 0x0c801f0006037f89 */ /* 0x000e6400000e0000 */
[----:B-1----:R-:W-:-:S05]  /*0290*/  FADD R7, R6, R3 ;  /* 0x0000000306077221 */ /* 0x002fca0000000000 */
[----:B------:R-:W1:Y:S02]  /*02a0*/  SHFL.BFLY PT, R2, R7, 0x2, 0x1f ;  /* 0x0c401f0007027f89 */ /* 0x000e6400000e0000 */
[----:B-1----:R-:W-:Y:S02]  /*02b0*/  FADD R8, R7, R2 ;  /* 0x0000000207087221 */ /* 0x002fe40000000000 */
[----:B------:R-:W1:Y:S03]  /*02c0*/  LDC.64 R2, c[0x0][0x210] ;  /* 0x00008400ff027b82 */ /* 0x000e660000000a00 */
[----:B------:R-:W2:Y:S01]  /*02d0*/  SHFL.BFLY PT, R11, R8, 0x1, 0x1f ;  /* 0x0c201f00080b7f89 */ /* 0x000ea200000e0000 */
[----:B-1----:R-:W-:-:S04]  /*02e0*/  IMAD.WIDE R2, R0, 0x4, R2 ;  /* 0x0000000400027825 */ /* 0x002fc800078e0202 */
[----:B--2---:R-:W-:-:S04]  /*02f0*/  FADD R11, R8, R11 ;  /* 0x0000000b080b7221 */ /* 0x004fc80000000000 */
[----:B------:R-:W-:-:S06]  /*0300*/  FFMA R11, R11, R12, 9.9999997473787516356e-06 ;  /* 0x3727c5ac0b0b7423 */ /* 0x000fcc000000000c */
[----:B------:R-:W1:Y:S02]  /*0310*/  MUFU.RSQ R11, R11 ;  /* 0x0000000b000b7308 */ /* 0x000e640000001400 */
[----:B-1----:R1:W-:Y:S01]  /*0320*/  @P0 STG.E desc[UR4][R2.64], R11 ;  /* 0x0000000b02000986 */ /* 0x0023e2000c101904 */
[----:B------:R-:W-:Y:S05]  /*0330*/  @!P0 EXIT ;  /* 0x000000000000894d */ /* 0x000fea0003800000 */
[----:B------:R-:W-:Y:S01]  /*0340*/  STG.E desc[UR4][R4.64], R13 ;  /* 0x0000000d04007986 */ /* 0x000fe2000c101904 */
[----:B------:R-:W-:Y:S05]  /*0350*/  EXIT ;  /* 0x000000000000794d */ /* 0x000fea0003800000 */
.L_x_0:
[----:B------:R-:W-:-:S00]  /*0360*/  BRA `(.L_x_0) ;  /* 0xfffffffc00fc7947 */ /* 0x000fc0000383ffff */
[----:B------:R-:W-:-:S00]  /*0370*/  NOP ;  /* 0x0000000000007918 */ /* 0x000fc00000000000 */
        /* <DEDUP_REMOVED lines=8> */
.L_x_1:


//--------------------- .nv.global.init           --------------------------
	.section	.nv.global.init,"aw",@progbits
.nv.global.init:
	.type		_$_str,@object
	.size		_$_str,(.L_0 - _$_str)
_$_str:
        /*0000*/ 	.byte	0x5f, 0x5f, 0x43, 0x55, 0x44, 0x41, 0x5f, 0x46, 0x54, 0x5a, 0x00
.L_0:


//--------------------- .nv.constant0.triton_per_fused__native_batch_norm_legit_24 --------------------------
	.section	.nv.constant0.triton_per_fused__native_batch_norm_legit_24,"a",@progbits
	.sectionflags	@""
	.align	4
.nv.constant0.triton_per_fused__native_batch_norm_legit_24:
	.zero		560
